//
// Generated by NVIDIA NVVM Compiler
//
// Compiler Build ID: CL-36424714
// Cuda compilation tools, release 13.0, V13.0.88
// Based on NVVM 20.0.0
//

.version 9.0
.target sm_100
.address_size 64

	// .globl	_Z6phase1iiPiim
// _ZZ6phase1iiPiimE1s has been demoted
// _ZZ6phase2iiPiimE2s1 has been demoted
// _ZZ6phase2iiPiimE2s2 has been demoted
// _ZZ6phase3iiPiimE2s1 has been demoted
// _ZZ6phase3iiPiimE2s2 has been demoted

.visible .entry _Z6phase1iiPiim(
	.param .u32 _Z6phase1iiPiim_param_0,
	.param .u32 _Z6phase1iiPiim_param_1,
	.param .u64 .ptr .align 1 _Z6phase1iiPiim_param_2,
	.param .u32 _Z6phase1iiPiim_param_3,
	.param .u64 _Z6phase1iiPiim_param_4
)
{
	.reg .b32 	%r<174>;
	.reg .b64 	%rd<9>;
	// demoted variable
	.shared .align 4 .b8 _ZZ6phase1iiPiimE1s[4096];
	ld.param.u32 	%r1, [_Z6phase1iiPiim_param_1];
	ld.param.u64 	%rd1, [_Z6phase1iiPiim_param_2];
	ld.param.u64 	%rd2, [_Z6phase1iiPiim_param_4];
	cvta.to.global.u64 	%rd3, %rd1;
	shl.b32 	%r2, %r1, 5;
	mov.u32 	%r3, %tid.y;
	mov.u32 	%r4, %tid.x;
	add.s32 	%r5, %r2, %r3;
	cvt.s64.s32 	%rd4, %r5;
	add.s32 	%r6, %r2, %r4;
	cvt.s64.s32 	%rd5, %r6;
	mad.lo.s64 	%rd6, %rd2, %rd4, %rd5;
	shl.b64 	%rd7, %rd6, 2;
	add.s64 	%rd8, %rd3, %rd7;
	ld.global.u32 	%r7, [%rd8];
	shl.b32 	%r8, %r3, 7;
	mov.u32 	%r9, _ZZ6phase1iiPiimE1s;
	add.s32 	%r10, %r9, %r8;
	shl.b32 	%r11, %r4, 2;
	add.s32 	%r12, %r10, %r11;
	st.shared.u32 	[%r12], %r7;
	add.s32 	%r13, %r9, %r11;
	bar.sync 	0;
	ld.shared.u32 	%r14, [%r12];
	ld.shared.u32 	%r15, [%r10];
	ld.shared.u32 	%r16, [%r13];
	add.s32 	%r17, %r16, %r15;
	min.s32 	%r18, %r14, %r17;
	st.shared.u32 	[%r12], %r18;
	bar.sync 	0;
	ld.shared.u32 	%r19, [%r12];
	ld.shared.u32 	%r20, [%r10+4];
	ld.shared.u32 	%r21, [%r13+128];
	add.s32 	%r22, %r21, %r20;
	min.s32 	%r23, %r19, %r22;
	st.shared.u32 	[%r12], %r23;
	bar.sync 	0;
	ld.shared.u32 	%r24, [%r12];
	ld.shared.u32 	%r25, [%r10+8];
	ld.shared.u32 	%r26, [%r13+256];
	add.s32 	%r27, %r26, %r25;
	min.s32 	%r28, %r24, %r27;
	st.shared.u32 	[%r12], %r28;
	bar.sync 	0;
	ld.shared.u32 	%r29, [%r12];
	ld.shared.u32 	%r30, [%r10+12];
	ld.shared.u32 	%r31, [%r13+384];
	add.s32 	%r32, %r31, %r30;
	min.s32 	%r33, %r29, %r32;
	st.shared.u32 	[%r12], %r33;
	bar.sync 	0;
	ld.shared.u32 	%r34, [%r12];
	ld.shared.u32 	%r35, [%r10+16];
	ld.shared.u32 	%r36, [%r13+512];
	add.s32 	%r37, %r36, %r35;
	min.s32 	%r38, %r34, %r37;
	st.shared.u32 	[%r12], %r38;
	bar.sync 	0;
	ld.shared.u32 	%r39, [%r12];
	ld.shared.u32 	%r40, [%r10+20];
	ld.shared.u32 	%r41, [%r13+640];
	add.s32 	%r42, %r41, %r40;
	min.s32 	%r43, %r39, %r42;
	st.shared.u32 	[%r12], %r43;
	bar.sync 	0;
	ld.shared.u32 	%r44, [%r12];
	ld.shared.u32 	%r45, [%r10+24];
	ld.shared.u32 	%r46, [%r13+768];
	add.s32 	%r47, %r46, %r45;
	min.s32 	%r48, %r44, %r47;
	st.shared.u32 	[%r12], %r48;
	bar.sync 	0;
	ld.shared.u32 	%r49, [%r12];
	ld.shared.u32 	%r50, [%r10+28];
	ld.shared.u32 	%r51, [%r13+896];
	add.s32 	%r52, %r51, %r50;
	min.s32 	%r53, %r49, %r52;
	st.shared.u32 	[%r12], %r53;
	bar.sync 	0;
	ld.shared.u32 	%r54, [%r12];
	ld.shared.u32 	%r55, [%r10+32];
	ld.shared.u32 	%r56, [%r13+1024];
	add.s32 	%r57, %r56, %r55;
	min.s32 	%r58, %r54, %r57;
	st.shared.u32 	[%r12], %r58;
	bar.sync 	0;
	ld.shared.u32 	%r59, [%r12];
	ld.shared.u32 	%r60, [%r10+36];
	ld.shared.u32 	%r61, [%r13+1152];
	add.s32 	%r62, %r61, %r60;
	min.s32 	%r63, %r59, %r62;
	st.shared.u32 	[%r12], %r63;
	bar.sync 	0;
	ld.shared.u32 	%r64, [%r12];
	ld.shared.u32 	%r65, [%r10+40];
	ld.shared.u32 	%r66, [%r13+1280];
	add.s32 	%r67, %r66, %r65;
	min.s32 	%r68, %r64, %r67;
	st.shared.u32 	[%r12], %r68;
	bar.sync 	0;
	ld.shared.u32 	%r69, [%r12];
	ld.shared.u32 	%r70, [%r10+44];
	ld.shared.u32 	%r71, [%r13+1408];
	add.s32 	%r72, %r71, %r70;
	min.s32 	%r73, %r69, %r72;
	st.shared.u32 	[%r12], %r73;
	bar.sync 	0;
	ld.shared.u32 	%r74, [%r12];
	ld.shared.u32 	%r75, [%r10+48];
	ld.shared.u32 	%r76, [%r13+1536];
	add.s32 	%r77, %r76, %r75;
	min.s32 	%r78, %r74, %r77;
	st.shared.u32 	[%r12], %r78;
	bar.sync 	0;
	ld.shared.u32 	%r79, [%r12];
	ld.shared.u32 	%r80, [%r10+52];
	ld.shared.u32 	%r81, [%r13+1664];
	add.s32 	%r82, %r81, %r80;
	min.s32 	%r83, %r79, %r82;
	st.shared.u32 	[%r12], %r83;
	bar.sync 	0;
	ld.shared.u32 	%r84, [%r12];
	ld.shared.u32 	%r85, [%r10+56];
	ld.shared.u32 	%r86, [%r13+1792];
	add.s32 	%r87, %r86, %r85;
	min.s32 	%r88, %r84, %r87;
	st.shared.u32 	[%r12], %r88;
	bar.sync 	0;
	ld.shared.u32 	%r89, [%r12];
	ld.shared.u32 	%r90, [%r10+60];
	ld.shared.u32 	%r91, [%r13+1920];
	add.s32 	%r92, %r91, %r90;
	min.s32 	%r93, %r89, %r92;
	st.shared.u32 	[%r12], %r93;
	bar.sync 	0;
	ld.shared.u32 	%r94, [%r12];
	ld.shared.u32 	%r95, [%r10+64];
	ld.shared.u32 	%r96, [%r13+2048];
	add.s32 	%r97, %r96, %r95;
	min.s32 	%r98, %r94, %r97;
	st.shared.u32 	[%r12], %r98;
	bar.sync 	0;
	ld.shared.u32 	%r99, [%r12];
	ld.shared.u32 	%r100, [%r10+68];
	ld.shared.u32 	%r101, [%r13+2176];
	add.s32 	%r102, %r101, %r100;
	min.s32 	%r103, %r99, %r102;
	st.shared.u32 	[%r12], %r103;
	bar.sync 	0;
	ld.shared.u32 	%r104, [%r12];
	ld.shared.u32 	%r105, [%r10+72];
	ld.shared.u32 	%r106, [%r13+2304];
	add.s32 	%r107, %r106, %r105;
	min.s32 	%r108, %r104, %r107;
	st.shared.u32 	[%r12], %r108;
	bar.sync 	0;
	ld.shared.u32 	%r109, [%r12];
	ld.shared.u32 	%r110, [%r10+76];
	ld.shared.u32 	%r111, [%r13+2432];
	add.s32 	%r112, %r111, %r110;
	min.s32 	%r113, %r109, %r112;
	st.shared.u32 	[%r12], %r113;
	bar.sync 	0;
	ld.shared.u32 	%r114, [%r12];
	ld.shared.u32 	%r115, [%r10+80];
	ld.shared.u32 	%r116, [%r13+2560];
	add.s32 	%r117, %r116, %r115;
	min.s32 	%r118, %r114, %r117;
	st.shared.u32 	[%r12], %r118;
	bar.sync 	0;
	ld.shared.u32 	%r119, [%r12];
	ld.shared.u32 	%r120, [%r10+84];
	ld.shared.u32 	%r121, [%r13+2688];
	add.s32 	%r122, %r121, %r120;
	min.s32 	%r123, %r119, %r122;
	st.shared.u32 	[%r12], %r123;
	bar.sync 	0;
	ld.shared.u32 	%r124, [%r12];
	ld.shared.u32 	%r125, [%r10+88];
	ld.shared.u32 	%r126, [%r13+2816];
	add.s32 	%r127, %r126, %r125;
	min.s32 	%r128, %r124, %r127;
	st.shared.u32 	[%r12], %r128;
	bar.sync 	0;
	ld.shared.u32 	%r129, [%r12];
	ld.shared.u32 	%r130, [%r10+92];
	ld.shared.u32 	%r131, [%r13+2944];
	add.s32 	%r132, %r131, %r130;
	min.s32 	%r133, %r129, %r132;
	st.shared.u32 	[%r12], %r133;
	bar.sync 	0;
	ld.shared.u32 	%r134, [%r12];
	ld.shared.u32 	%r135, [%r10+96];
	ld.shared.u32 	%r136, [%r13+3072];
	add.s32 	%r137, %r136, %r135;
	min.s32 	%r138, %r134, %r137;
	st.shared.u32 	[%r12], %r138;
	bar.sync 	0;
	ld.shared.u32 	%r139, [%r12];
	ld.shared.u32 	%r140, [%r10+100];
	ld.shared.u32 	%r141, [%r13+3200];
	add.s32 	%r142, %r141, %r140;
	min.s32 	%r143, %r139, %r142;
	st.shared.u32 	[%r12], %r143;
	bar.sync 	0;
	ld.shared.u32 	%r144, [%r12];
	ld.shared.u32 	%r145, [%r10+104];
	ld.shared.u32 	%r146, [%r13+3328];
	add.s32 	%r147, %r146, %r145;
	min.s32 	%r148, %r144, %r147;
	st.shared.u32 	[%r12], %r148;
	bar.sync 	0;
	ld.shared.u32 	%r149, [%r12];
	ld.shared.u32 	%r150, [%r10+108];
	ld.shared.u32 	%r151, [%r13+3456];
	add.s32 	%r152, %r151, %r150;
	min.s32 	%r153, %r149, %r152;
	st.shared.u32 	[%r12], %r153;
	bar.sync 	0;
	ld.shared.u32 	%r154, [%r12];
	ld.shared.u32 	%r155, [%r10+112];
	ld.shared.u32 	%r156, [%r13+3584];
	add.s32 	%r157, %r156, %r155;
	min.s32 	%r158, %r154, %r157;
	st.shared.u32 	[%r12], %r158;
	bar.sync 	0;
	ld.shared.u32 	%r159, [%r12];
	ld.shared.u32 	%r160, [%r10+116];
	ld.shared.u32 	%r161, [%r13+3712];
	add.s32 	%r162, %r161, %r160;
	min.s32 	%r163, %r159, %r162;
	st.shared.u32 	[%r12], %r163;
	bar.sync 	0;
	ld.shared.u32 	%r164, [%r12];
	ld.shared.u32 	%r165, [%r10+120];
	ld.shared.u32 	%r166, [%r13+3840];
	add.s32 	%r167, %r166, %r165;
	min.s32 	%r168, %r164, %r167;
	st.shared.u32 	[%r12], %r168;
	bar.sync 	0;
	ld.shared.u32 	%r169, [%r12];
	ld.shared.u32 	%r170, [%r10+124];
	ld.shared.u32 	%r171, [%r13+3968];
	add.s32 	%r172, %r171, %r170;
	min.s32 	%r173, %r169, %r172;
	st.shared.u32 	[%r12], %r173;
	st.global.u32 	[%rd8], %r173;
	ret;

}
	// .globl	_Z6phase2iiPiim
.visible .entry _Z6phase2iiPiim(
	.param .u32 _Z6phase2iiPiim_param_0,
	.param .u32 _Z6phase2iiPiim_param_1,
	.param .u64 .ptr .align 1 _Z6phase2iiPiim_param_2,
	.param .u32 _Z6phase2iiPiim_param_3,
	.param .u64 _Z6phase2iiPiim_param_4
)
{
	.reg .pred 	%p<3>;
	.reg .b32 	%r<158>;
	.reg .b64 	%rd<18>;
	// demoted variable
	.shared .align 4 .b8 _ZZ6phase2iiPiimE2s1[4096];
	// demoted variable
	.shared .align 4 .b8 _ZZ6phase2iiPiimE2s2[4096];
	ld.param.u32 	%r1, [_Z6phase2iiPiim_param_1];
	ld.param.u64 	%rd1, [_Z6phase2iiPiim_param_2];
	ld.param.u64 	%rd2, [_Z6phase2iiPiim_param_4];
	cvta.to.global.u64 	%rd3, %rd1;
	mov.u32 	%r2, %ctaid.x;
	setp.eq.s32 	%p1, %r2, 0;
	mov.u32 	%r3, %ctaid.y;
	setp.ge.u32 	%p2, %r3, %r1;
	selp.u32 	%r4, 1, 0, %p2;
	add.s32 	%r5, %r3, %r4;
	selp.b32 	%r6, %r5, 0, %p1;
	mad.lo.s32 	%r7, %r1, %r2, %r6;
	shl.b32 	%r8, %r7, 5;
	selp.b32 	%r9, %r1, 0, %p1;
	mad.lo.s32 	%r10, %r5, %r2, %r9;
	shl.b32 	%r11, %r10, 5;
	shl.b32 	%r12, %r1, 5;
	mov.u32 	%r13, %tid.y;
	mov.u32 	%r14, %tid.x;
	add.s32 	%r15, %r8, %r13;
	cvt.s64.s32 	%rd4, %r15;
	mul.lo.s64 	%rd5, %rd2, %rd4;
	add.s32 	%r16, %r11, %r14;
	cvt.s64.s32 	%rd6, %r16;
	add.s64 	%rd7, %rd5, %rd6;
	shl.b64 	%rd8, %rd7, 2;
	add.s64 	%rd9, %rd3, %rd8;
	ld.global.u32 	%r17, [%rd9];
	add.s32 	%r18, %r12, %r14;
	cvt.s64.s32 	%rd10, %r18;
	add.s64 	%rd11, %rd5, %rd10;
	shl.b64 	%rd12, %rd11, 2;
	add.s64 	%rd13, %rd3, %rd12;
	ld.global.u32 	%r19, [%rd13];
	shl.b32 	%r20, %r13, 7;
	mov.u32 	%r21, _ZZ6phase2iiPiimE2s1;
	add.s32 	%r22, %r21, %r20;
	shl.b32 	%r23, %r14, 2;
	add.s32 	%r24, %r22, %r23;
	st.shared.u32 	[%r24], %r19;
	add.s32 	%r25, %r12, %r13;
	cvt.s64.s32 	%rd14, %r25;
	mad.lo.s64 	%rd15, %rd2, %rd14, %rd6;
	shl.b64 	%rd16, %rd15, 2;
	add.s64 	%rd17, %rd3, %rd16;
	ld.global.u32 	%r26, [%rd17];
	mov.u32 	%r27, _ZZ6phase2iiPiimE2s2;
	add.s32 	%r28, %r27, %r23;
	add.s32 	%r29, %r28, %r20;
	st.shared.u32 	[%r29], %r26;
	bar.sync 	0;
	ld.shared.u32 	%r30, [%r22];
	ld.shared.u32 	%r31, [%r28];
	add.s32 	%r32, %r31, %r30;
	min.s32 	%r33, %r17, %r32;
	ld.shared.u32 	%r34, [%r22+4];
	ld.shared.u32 	%r35, [%r28+128];
	add.s32 	%r36, %r35, %r34;
	min.s32 	%r37, %r33, %r36;
	ld.shared.u32 	%r38, [%r22+8];
	ld.shared.u32 	%r39, [%r28+256];
	add.s32 	%r40, %r39, %r38;
	min.s32 	%r41, %r37, %r40;
	ld.shared.u32 	%r42, [%r22+12];
	ld.shared.u32 	%r43, [%r28+384];
	add.s32 	%r44, %r43, %r42;
	min.s32 	%r45, %r41, %r44;
	ld.shared.u32 	%r46, [%r22+16];
	ld.shared.u32 	%r47, [%r28+512];
	add.s32 	%r48, %r47, %r46;
	min.s32 	%r49, %r45, %r48;
	ld.shared.u32 	%r50, [%r22+20];
	ld.shared.u32 	%r51, [%r28+640];
	add.s32 	%r52, %r51, %r50;
	min.s32 	%r53, %r49, %r52;
	ld.shared.u32 	%r54, [%r22+24];
	ld.shared.u32 	%r55, [%r28+768];
	add.s32 	%r56, %r55, %r54;
	min.s32 	%r57, %r53, %r56;
	ld.shared.u32 	%r58, [%r22+28];
	ld.shared.u32 	%r59, [%r28+896];
	add.s32 	%r60, %r59, %r58;
	min.s32 	%r61, %r57, %r60;
	ld.shared.u32 	%r62, [%r22+32];
	ld.shared.u32 	%r63, [%r28+1024];
	add.s32 	%r64, %r63, %r62;
	min.s32 	%r65, %r61, %r64;
	ld.shared.u32 	%r66, [%r22+36];
	ld.shared.u32 	%r67, [%r28+1152];
	add.s32 	%r68, %r67, %r66;
	min.s32 	%r69, %r65, %r68;
	ld.shared.u32 	%r70, [%r22+40];
	ld.shared.u32 	%r71, [%r28+1280];
	add.s32 	%r72, %r71, %r70;
	min.s32 	%r73, %r69, %r72;
	ld.shared.u32 	%r74, [%r22+44];
	ld.shared.u32 	%r75, [%r28+1408];
	add.s32 	%r76, %r75, %r74;
	min.s32 	%r77, %r73, %r76;
	ld.shared.u32 	%r78, [%r22+48];
	ld.shared.u32 	%r79, [%r28+1536];
	add.s32 	%r80, %r79, %r78;
	min.s32 	%r81, %r77, %r80;
	ld.shared.u32 	%r82, [%r22+52];
	ld.shared.u32 	%r83, [%r28+1664];
	add.s32 	%r84, %r83, %r82;
	min.s32 	%r85, %r81, %r84;
	ld.shared.u32 	%r86, [%r22+56];
	ld.shared.u32 	%r87, [%r28+1792];
	add.s32 	%r88, %r87, %r86;
	min.s32 	%r89, %r85, %r88;
	ld.shared.u32 	%r90, [%r22+60];
	ld.shared.u32 	%r91, [%r28+1920];
	add.s32 	%r92, %r91, %r90;
	min.s32 	%r93, %r89, %r92;
	ld.shared.u32 	%r94, [%r22+64];
	ld.shared.u32 	%r95, [%r28+2048];
	add.s32 	%r96, %r95, %r94;
	min.s32 	%r97, %r93, %r96;
	ld.shared.u32 	%r98, [%r22+68];
	ld.shared.u32 	%r99, [%r28+2176];
	add.s32 	%r100, %r99, %r98;
	min.s32 	%r101, %r97, %r100;
	ld.shared.u32 	%r102, [%r22+72];
	ld.shared.u32 	%r103, [%r28+2304];
	add.s32 	%r104, %r103, %r102;
	min.s32 	%r105, %r101, %r104;
	ld.shared.u32 	%r106, [%r22+76];
	ld.shared.u32 	%r107, [%r28+2432];
	add.s32 	%r108, %r107, %r106;
	min.s32 	%r109, %r105, %r108;
	ld.shared.u32 	%r110, [%r22+80];
	ld.shared.u32 	%r111, [%r28+2560];
	add.s32 	%r112, %r111, %r110;
	min.s32 	%r113, %r109, %r112;
	ld.shared.u32 	%r114, [%r22+84];
	ld.shared.u32 	%r115, [%r28+2688];
	add.s32 	%r116, %r115, %r114;
	min.s32 	%r117, %r113, %r116;
	ld.shared.u32 	%r118, [%r22+88];
	ld.shared.u32 	%r119, [%r28+2816];
	add.s32 	%r120, %r119, %r118;
	min.s32 	%r121, %r117, %r120;
	ld.shared.u32 	%r122, [%r22+92];
	ld.shared.u32 	%r123, [%r28+2944];
	add.s32 	%r124, %r123, %r122;
	min.s32 	%r125, %r121, %r124;
	ld.shared.u32 	%r126, [%r22+96];
	ld.shared.u32 	%r127, [%r28+3072];
	add.s32 	%r128, %r127, %r126;
	min.s32 	%r129, %r125, %r128;
	ld.shared.u32 	%r130, [%r22+100];
	ld.shared.u32 	%r131, [%r28+3200];
	add.s32 	%r132, %r131, %r130;
	min.s32 	%r133, %r129, %r132;
	ld.shared.u32 	%r134, [%r22+104];
	ld.shared.u32 	%r135, [%r28+3328];
	add.s32 	%r136, %r135, %r134;
	min.s32 	%r137, %r133, %r136;
	ld.shared.u32 	%r138, [%r22+108];
	ld.shared.u32 	%r139, [%r28+3456];
	add.s32 	%r140, %r139, %r138;
	min.s32 	%r141, %r137, %r140;
	ld.shared.u32 	%r142, [%r22+112];
	ld.shared.u32 	%r143, [%r28+3584];
	add.s32 	%r144, %r143, %r142;
	min.s32 	%r145, %r141, %r144;
	ld.shared.u32 	%r146, [%r22+116];
	ld.shared.u32 	%r147, [%r28+3712];
	add.s32 	%r148, %r147, %r146;
	min.s32 	%r149, %r145, %r148;
	ld.shared.u32 	%r150, [%r22+120];
	ld.shared.u32 	%r151, [%r28+3840];
	add.s32 	%r152, %r151, %r150;
	min.s32 	%r153, %r149, %r152;
	ld.shared.u32 	%r154, [%r22+124];
	ld.shared.u32 	%r155, [%r28+3968];
	add.s32 	%r156, %r155, %r154;
	min.s32 	%r157, %r153, %r156;
	st.global.u32 	[%rd9], %r157;
	ret;

}
	// .globl	_Z6phase3iiPiim
.visible .entry _Z6phase3iiPiim(
	.param .u32 _Z6phase3iiPiim_param_0,
	.param .u32 _Z6phase3iiPiim_param_1,
	.param .u64 .ptr .align 1 _Z6phase3iiPiim_param_2,
	.param .u32 _Z6phase3iiPiim_param_3,
	.param .u64 _Z6phase3iiPiim_param_4
)
{
	.reg .pred 	%p<3>;
	.reg .b32 	%r<156>;
	.reg .b64 	%rd<18>;
	// demoted variable
	.shared .align 4 .b8 _ZZ6phase3iiPiimE2s1[4096];
	// demoted variable
	.shared .align 4 .b8 _ZZ6phase3iiPiimE2s2[4096];
	ld.param.u32 	%r1, [_Z6phase3iiPiim_param_1];
	ld.param.u64 	%rd1, [_Z6phase3iiPiim_param_2];
	ld.param.u64 	%rd2, [_Z6phase3iiPiim_param_4];
	cvta.to.global.u64 	%rd3, %rd1;
	mov.u32 	%r2, %ctaid.x;
	setp.ge.u32 	%p1, %r2, %r1;
	selp.u32 	%r3, 1, 0, %p1;
	add.s32 	%r4, %r2, %r3;
	shl.b32 	%r5, %r4, 5;
	mov.u32 	%r6, %ctaid.y;
	setp.ge.u32 	%p2, %r6, %r1;
	selp.u32 	%r7, 1, 0, %p2;
	add.s32 	%r8, %r6, %r7;
	shl.b32 	%r9, %r8, 5;
	shl.b32 	%r10, %r1, 5;
	mov.u32 	%r11, %tid.y;
	mov.u32 	%r12, %tid.x;
	add.s32 	%r13, %r5, %r11;
	cvt.s64.s32 	%rd4, %r13;
	mul.lo.s64 	%rd5, %rd2, %rd4;
	add.s32 	%r14, %r9, %r12;
	cvt.u64.u32 	%rd6, %r14;
	add.s64 	%rd7, %rd5, %rd6;
	shl.b64 	%rd8, %rd7, 2;
	add.s64 	%rd9, %rd3, %rd8;
	ld.global.u32 	%r15, [%rd9];
	add.s32 	%r16, %r10, %r12;
	cvt.s64.s32 	%rd10, %r16;
	add.s64 	%rd11, %rd5, %rd10;
	shl.b64 	%rd12, %rd11, 2;
	add.s64 	%rd13, %rd3, %rd12;
	ld.global.u32 	%r17, [%rd13];
	shl.b32 	%r18, %r11, 7;
	mov.u32 	%r19, _ZZ6phase3iiPiimE2s1;
	add.s32 	%r20, %r19, %r18;
	shl.b32 	%r21, %r12, 2;
	add.s32 	%r22, %r20, %r21;
	st.shared.u32 	[%r22], %r17;
	add.s32 	%r23, %r10, %r11;
	cvt.s64.s32 	%rd14, %r23;
	mad.lo.s64 	%rd15, %rd2, %rd14, %rd6;
	shl.b64 	%rd16, %rd15, 2;
	add.s64 	%rd17, %rd3, %rd16;
	ld.global.u32 	%r24, [%rd17];
	mov.u32 	%r25, _ZZ6phase3iiPiimE2s2;
	add.s32 	%r26, %r25, %r21;
	add.s32 	%r27, %r26, %r18;
	st.shared.u32 	[%r27], %r24;
	bar.sync 	0;
	ld.shared.u32 	%r28, [%r20];
	ld.shared.u32 	%r29, [%r26];
	add.s32 	%r30, %r29, %r28;
	min.s32 	%r31, %r15, %r30;
	ld.shared.u32 	%r32, [%r20+4];
	ld.shared.u32 	%r33, [%r26+128];
	add.s32 	%r34, %r33, %r32;
	min.s32 	%r35, %r31, %r34;
	ld.shared.u32 	%r36, [%r20+8];
	ld.shared.u32 	%r37, [%r26+256];
	add.s32 	%r38, %r37, %r36;
	min.s32 	%r39, %r35, %r38;
	ld.shared.u32 	%r40, [%r20+12];
	ld.shared.u32 	%r41, [%r26+384];
	add.s32 	%r42, %r41, %r40;
	min.s32 	%r43, %r39, %r42;
	ld.shared.u32 	%r44, [%r20+16];
	ld.shared.u32 	%r45, [%r26+512];
	add.s32 	%r46, %r45, %r44;
	min.s32 	%r47, %r43, %r46;
	ld.shared.u32 	%r48, [%r20+20];
	ld.shared.u32 	%r49, [%r26+640];
	add.s32 	%r50, %r49, %r48;
	min.s32 	%r51, %r47, %r50;
	ld.shared.u32 	%r52, [%r20+24];
	ld.shared.u32 	%r53, [%r26+768];
	add.s32 	%r54, %r53, %r52;
	min.s32 	%r55, %r51, %r54;
	ld.shared.u32 	%r56, [%r20+28];
	ld.shared.u32 	%r57, [%r26+896];
	add.s32 	%r58, %r57, %r56;
	min.s32 	%r59, %r55, %r58;
	ld.shared.u32 	%r60, [%r20+32];
	ld.shared.u32 	%r61, [%r26+1024];
	add.s32 	%r62, %r61, %r60;
	min.s32 	%r63, %r59, %r62;
	ld.shared.u32 	%r64, [%r20+36];
	ld.shared.u32 	%r65, [%r26+1152];
	add.s32 	%r66, %r65, %r64;
	min.s32 	%r67, %r63, %r66;
	ld.shared.u32 	%r68, [%r20+40];
	ld.shared.u32 	%r69, [%r26+1280];
	add.s32 	%r70, %r69, %r68;
	min.s32 	%r71, %r67, %r70;
	ld.shared.u32 	%r72, [%r20+44];
	ld.shared.u32 	%r73, [%r26+1408];
	add.s32 	%r74, %r73, %r72;
	min.s32 	%r75, %r71, %r74;
	ld.shared.u32 	%r76, [%r20+48];
	ld.shared.u32 	%r77, [%r26+1536];
	add.s32 	%r78, %r77, %r76;
	min.s32 	%r79, %r75, %r78;
	ld.shared.u32 	%r80, [%r20+52];
	ld.shared.u32 	%r81, [%r26+1664];
	add.s32 	%r82, %r81, %r80;
	min.s32 	%r83, %r79, %r82;
	ld.shared.u32 	%r84, [%r20+56];
	ld.shared.u32 	%r85, [%r26+1792];
	add.s32 	%r86, %r85, %r84;
	min.s32 	%r87, %r83, %r86;
	ld.shared.u32 	%r88, [%r20+60];
	ld.shared.u32 	%r89, [%r26+1920];
	add.s32 	%r90, %r89, %r88;
	min.s32 	%r91, %r87, %r90;
	ld.shared.u32 	%r92, [%r20+64];
	ld.shared.u32 	%r93, [%r26+2048];
	add.s32 	%r94, %r93, %r92;
	min.s32 	%r95, %r91, %r94;
	ld.shared.u32 	%r96, [%r20+68];
	ld.shared.u32 	%r97, [%r26+2176];
	add.s32 	%r98, %r97, %r96;
	min.s32 	%r99, %r95, %r98;
	ld.shared.u32 	%r100, [%r20+72];
	ld.shared.u32 	%r101, [%r26+2304];
	add.s32 	%r102, %r101, %r100;
	min.s32 	%r103, %r99, %r102;
	ld.shared.u32 	%r104, [%r20+76];
	ld.shared.u32 	%r105, [%r26+2432];
	add.s32 	%r106, %r105, %r104;
	min.s32 	%r107, %r103, %r106;
	ld.shared.u32 	%r108, [%r20+80];
	ld.shared.u32 	%r109, [%r26+2560];
	add.s32 	%r110, %r109, %r108;
	min.s32 	%r111, %r107, %r110;
	ld.shared.u32 	%r112, [%r20+84];
	ld.shared.u32 	%r113, [%r26+2688];
	add.s32 	%r114, %r113, %r112;
	min.s32 	%r115, %r111, %r114;
	ld.shared.u32 	%r116, [%r20+88];
	ld.shared.u32 	%r117, [%r26+2816];
	add.s32 	%r118, %r117, %r116;
	min.s32 	%r119, %r115, %r118;
	ld.shared.u32 	%r120, [%r20+92];
	ld.shared.u32 	%r121, [%r26+2944];
	add.s32 	%r122, %r121, %r120;
	min.s32 	%r123, %r119, %r122;
	ld.shared.u32 	%r124, [%r20+96];
	ld.shared.u32 	%r125, [%r26+3072];
	add.s32 	%r126, %r125, %r124;
	min.s32 	%r127, %r123, %r126;
	ld.shared.u32 	%r128, [%r20+100];
	ld.shared.u32 	%r129, [%r26+3200];
	add.s32 	%r130, %r129, %r128;
	min.s32 	%r131, %r127, %r130;
	ld.shared.u32 	%r132, [%r20+104];
	ld.shared.u32 	%r133, [%r26+3328];
	add.s32 	%r134, %r133, %r132;
	min.s32 	%r135, %r131, %r134;
	ld.shared.u32 	%r136, [%r20+108];
	ld.shared.u32 	%r137, [%r26+3456];
	add.s32 	%r138, %r137, %r136;
	min.s32 	%r139, %r135, %r138;
	ld.shared.u32 	%r140, [%r20+112];
	ld.shared.u32 	%r141, [%r26+3584];
	add.s32 	%r142, %r141, %r140;
	min.s32 	%r143, %r139, %r142;
	ld.shared.u32 	%r144, [%r20+116];
	ld.shared.u32 	%r145, [%r26+3712];
	add.s32 	%r146, %r145, %r144;
	min.s32 	%r147, %r143, %r146;
	ld.shared.u32 	%r148, [%r20+120];
	ld.shared.u32 	%r149, [%r26+3840];
	add.s32 	%r150, %r149, %r148;
	min.s32 	%r151, %r147, %r150;
	ld.shared.u32 	%r152, [%r20+124];
	ld.shared.u32 	%r153, [%r26+3968];
	add.s32 	%r154, %r153, %r152;
	min.s32 	%r155, %r151, %r154;
	st.global.u32 	[%rd9], %r155;
	ret;

}


// ===== COMPILED SASS (sm_100) =====

	.target	sm_100

	.elftype	@"ET_EXEC"


//--------------------- .note.nv.tkinfo           --------------------------
	.section	.note.nv.tkinfo,"",@"SHT_NOTE"
	.sectionflags	@"SHF_NOTE_NV_TKINFO"
	.tkinfo
        /*0018*/ 	.word	0x00000002
        /*0030*/ 	.string	""
        /*0030*/ 	.string	"ptxas"
        /*0030*/ 	.string	"Cuda compilation tools, release 13.0, V13.0.88"
        /*0030*/ 	.string	"Build cuda_13.0.r13.0/compiler.36424714_0"
        /*0030*/ 	.string	"-arch sm_100 -m 64 "



//--------------------- .note.nv.cuinfo           --------------------------
	.section	.note.nv.cuinfo,"",@"SHT_NOTE"
	.sectionflags	@"SHF_NOTE_NV_CUINFO"
        /*0018*/ 	.short	0x0002
        /*001a*/ 	.short	0x0064
        /*001c*/ 	.short	0x0082
	.zero		2


//--------------------- .nv.info                  --------------------------
	.section	.nv.info,"",@"SHT_CUDA_INFO"
	.align	4


	//----- nvinfo : EIATTR_REGCOUNT
	.align		4
        /*0000*/ 	.byte	0x04, 0x2f
        /*0002*/ 	.short	(.L_1 - .L_0)
	.align		4
.L_0:
        /*0004*/ 	.word	index@(_Z6phase1iiPiim)
        /*0008*/ 	.word	0x0000000e


	//----- nvinfo : EIATTR_FRAME_SIZE
	.align		4
.L_1:
        /*000c*/ 	.byte	0x04, 0x11
        /*000e*/ 	.short	(.L_3 - .L_2)
	.align		4
.L_2:
        /*0010*/ 	.word	index@(_Z6phase1iiPiim)
        /*0014*/ 	.word	0x00000000


	//----- nvinfo : EIATTR_REGCOUNT
	.align		4
.L_3:
        /*0018*/ 	.byte	0x04, 0x2f
        /*001a*/ 	.short	(.L_5 - .L_4)
	.align		4
.L_4:
        /*001c*/ 	.word	index@(_Z6phase2iiPiim)
        /*0020*/ 	.word	0x00000020


	//----- nvinfo : EIATTR_FRAME_SIZE
	.align		4
.L_5:
        /*0024*/ 	.byte	0x04, 0x11
        /*0026*/ 	.short	(.L_7 - .L_6)
	.align		4
.L_6:
        /*0028*/ 	.word	index@(_Z6phase2iiPiim)
        /*002c*/ 	.word	0x00000000


	//----- nvinfo : EIATTR_REGCOUNT
	.align		4
.L_7:
        /*0030*/ 	.byte	0x04, 0x2f
        /*0032*/ 	.short	(.L_9 - .L_8)
	.align		4
.L_8:
        /*0034*/ 	.word	index@(_Z6phase3iiPiim)
        /*0038*/ 	.word	0x00000020


	//----- nvinfo : EIATTR_FRAME_SIZE
	.align		4
.L_9:
        /*003c*/ 	.byte	0x04, 0x11
        /*003e*/ 	.short	(.L_11 - .L_10)
	.align		4
.L_10:
        /*0040*/ 	.word	index@(_Z6phase3iiPiim)
        /*0044*/ 	.word	0x00000000


	//----- nvinfo : EIATTR_MIN_STACK_SIZE
	.align		4
.L_11:
        /*0048*/ 	.byte	0x04, 0x12
        /*004a*/ 	.short	(.L_13 - .L_12)
	.align		4
.L_12:
        /*004c*/ 	.word	index@(_Z6phase3iiPiim)
        /*0050*/ 	.word	0x00000000


	//----- nvinfo : EIATTR_MIN_STACK_SIZE
	.align		4
.L_13:
        /*0054*/ 	.byte	0x04, 0x12
        /*0056*/ 	.short	(.L_15 - .L_14)
	.align		4
.L_14:
        /*0058*/ 	.word	index@(_Z6phase2iiPiim)
        /*005c*/ 	.word	0x00000000


	//----- nvinfo : EIATTR_MIN_STACK_SIZE
	.align		4
.L_15:
        /*0060*/ 	.byte	0x04, 0x12
        /*0062*/ 	.short	(.L_17 - .L_16)
	.align		4
.L_16:
        /*0064*/ 	.word	index@(_Z6phase1iiPiim)
        /*0068*/ 	.word	0x00000000
.L_17:


//--------------------- .nv.compat                --------------------------
	.section	.nv.compat,"",@"SHT_CUDA_COMPAT_INFO"
	.align	4
        /*0000*/ 	.byte	0x02, 0x09, 0x00, 0x00, 0x02, 0x02, 0x01, 0x00, 0x02, 0x05, 0x05, 0x00, 0x03, 0x07, 0x01, 0x01
        /*0010*/ 	.byte	0x02, 0x03, 0x00, 0x00, 0x02, 0x06, 0x01, 0x00, 0x04, 0x0b, 0x08, 0x00, 0x09, 0x00, 0x00, 0x00
        /*0020*/ 	.byte	0x00, 0x00, 0x00, 0x00


//--------------------- .nv.info._Z6phase3iiPiim  --------------------------
	.section	.nv.info._Z6phase3iiPiim,"",@"SHT_CUDA_INFO"
	.sectionflags	@""
	.align	4


	//----- nvinfo : EIATTR_CUDA_API_VERSION
	.align		4
        /*0000*/ 	.byte	0x04, 0x37
        /*0002*/ 	.short	(.L_19 - .L_18)
.L_18:
        /*0004*/ 	.word	0x00000082


	//----- nvinfo : EIATTR_KPARAM_INFO
	.align		4
.L_19:
        /*0008*/ 	.byte	0x04, 0x17
        /*000a*/ 	.short	(.L_21 - .L_20)
.L_20:
        /*000c*/ 	.word	0x00000000
        /*0010*/ 	.short	0x0004
        /*0012*/ 	.short	0x0018
        /*0014*/ 	.byte	0x00, 0xf0, 0x21, 0x00


	//----- nvinfo : EIATTR_KPARAM_INFO
	.align		4
.L_21:
        /*0018*/ 	.byte	0x04, 0x17
        /*001a*/ 	.short	(.L_23 - .L_22)
.L_22:
        /*001c*/ 	.word	0x00000000
        /*0020*/ 	.short	0x0003
        /*0022*/ 	.short	0x0010
        /*0024*/ 	.byte	0x00, 0xf0, 0x11, 0x00


	//----- nvinfo : EIATTR_KPARAM_INFO
	.align		4
.L_23:
        /*0028*/ 	.byte	0x04, 0x17
        /*002a*/ 	.short	(.L_25 - .L_24)
.L_24:
        /*002c*/ 	.word	0x00000000
        /*0030*/ 	.short	0x0002
        /*0032*/ 	.short	0x0008
        /*0034*/ 	.byte	0x00, 0xf5, 0x21, 0x00


	//----- nvinfo : EIATTR_KPARAM_INFO
	.align		4
.L_25:
        /*0038*/ 	.byte	0x04, 0x17
        /*003a*/ 	.short	(.L_27 - .L_26)
.L_26:
        /*003c*/ 	.word	0x00000000
        /*0040*/ 	.short	0x0001
        /*0042*/ 	.short	0x0004
        /*0044*/ 	.byte	0x00, 0xf0, 0x11, 0x00


	//----- nvinfo : EIATTR_KPARAM_INFO
	.align		4
.L_27:
        /*0048*/ 	.byte	0x04, 0x17
        /*004a*/ 	.short	(.L_29 - .L_28)
.L_28:
        /*004c*/ 	.word	0x00000000
        /*0050*/ 	.short	0x0000
        /*0052*/ 	.short	0x0000
        /*0054*/ 	.byte	0x00, 0xf0, 0x11, 0x00


	//----- nvinfo : EIATTR_SPARSE_MMA_MASK
	.align		4
.L_29:
        /*0058*/ 	.byte	0x03, 0x50
        /*005a*/ 	.short	0x0000


	//----- nvinfo : EIATTR_MAXREG_COUNT
	.align		4
        /*005c*/ 	.byte	0x03, 0x1b
        /*005e*/ 	.short	0x00ff


	//----- nvinfo : EIATTR_NUM_BARRIERS
	.align		4
        /*0060*/ 	.byte	0x02, 0x4c
        /*0062*/ 	.byte	0x01
	.zero		1


	//----- nvinfo : EIATTR_MERCURY_ISA_VERSION
	.align		4
        /*0064*/ 	.byte	0x03, 0x5f
        /*0066*/ 	.short	0x0101


	//----- nvinfo : EIATTR_VRC_CTA_INIT_COUNT
	.align		4
        /*0068*/ 	.byte	0x02, 0x4a
	.zero		1
	.zero		1


	//----- nvinfo : EIATTR_EXIT_INSTR_OFFSETS
	.align		4
        /*006c*/ 	.byte	0x04, 0x1c
        /*006e*/ 	.short	(.L_31 - .L_30)


	//   ....[0]....
.L_30:
        /*0070*/ 	.word	0x00000810


	//----- nvinfo : EIATTR_CBANK_PARAM_SIZE
	.align		4
.L_31:
        /*0074*/ 	.byte	0x03, 0x19
        /*0076*/ 	.short	0x0020


	//----- nvinfo : EIATTR_PARAM_CBANK
	.align		4
        /*0078*/ 	.byte	0x04, 0x0a
        /*007a*/ 	.short	(.L_33 - .L_32)
	.align		4
.L_32:
        /*007c*/ 	.word	index@(.nv.constant0._Z6phase3iiPiim)
        /*0080*/ 	.short	0x0380
        /*0082*/ 	.short	0x0020


	//----- nvinfo : EIATTR_SW_WAR
	.align		4
.L_33:
        /*0084*/ 	.byte	0x04, 0x36
        /*0086*/ 	.short	(.L_35 - .L_34)
.L_34:
        /*0088*/ 	.word	0x00000008
.L_35:


//--------------------- .nv.info._Z6phase2iiPiim  --------------------------
	.section	.nv.info._Z6phase2iiPiim,"",@"SHT_CUDA_INFO"
	.sectionflags	@""
	.align	4


	//----- nvinfo : EIATTR_CUDA_API_VERSION
	.align		4
        /*0000*/ 	.byte	0x04, 0x37
        /*0002*/ 	.short	(.L_37 - .L_36)
.L_36:
        /*0004*/ 	.word	0x00000082


	//----- nvinfo : EIATTR_KPARAM_INFO
	.align		4
.L_37:
        /*0008*/ 	.byte	0x04, 0x17
        /*000a*/ 	.short	(.L_39 - .L_38)
.L_38:
        /*000c*/ 	.word	0x00000000
        /*0010*/ 	.short	0x0004
        /*0012*/ 	.short	0x0018
        /*0014*/ 	.byte	0x00, 0xf0, 0x21, 0x00


	//----- nvinfo : EIATTR_KPARAM_INFO
	.align		4
.L_39:
        /*0018*/ 	.byte	0x04, 0x17
        /*001a*/ 	.short	(.L_41 - .L_40)
.L_40:
        /*001c*/ 	.word	0x00000000
        /*0020*/ 	.short	0x0003
        /*0022*/ 	.short	0x0010
        /*0024*/ 	.byte	0x00, 0xf0, 0x11, 0x00


	//----- nvinfo : EIATTR_KPARAM_INFO
	.align		4
.L_41:
        /*0028*/ 	.byte	0x04, 0x17
        /*002a*/ 	.short	(.L_43 - .L_42)
.L_42:
        /*002c*/ 	.word	0x00000000
        /*0030*/ 	.short	0x0002
        /*0032*/ 	.short	0x0008
        /*0034*/ 	.byte	0x00, 0xf5, 0x21, 0x00


	//----- nvinfo : EIATTR_KPARAM_INFO
	.align		4
.L_43:
        /*0038*/ 	.byte	0x04, 0x17
        /*003a*/ 	.short	(.L_45 - .L_44)
.L_44:
        /*003c*/ 	.word	0x00000000
        /*0040*/ 	.short	0x0001
        /*0042*/ 	.short	0x0004
        /*0044*/ 	.byte	0x00, 0xf0, 0x11, 0x00


	//----- nvinfo : EIATTR_KPARAM_INFO
	.align		4
.L_45:
        /*0048*/ 	.byte	0x04, 0x17
        /*004a*/ 	.short	(.L_47 - .L_46)
.L_46:
        /*004c*/ 	.word	0x00000000
        /*0050*/ 	.short	0x0000
        /*0052*/ 	.short	0x0000
        /*0054*/ 	.byte	0x00, 0xf0, 0x11, 0x00


	//----- nvinfo : EIATTR_SPARSE_MMA_MASK
	.align		4
.L_47:
        /*0058*/ 	.byte	0x03, 0x50
        /*005a*/ 	.short	0x0000


	//----- nvinfo : EIATTR_MAXREG_COUNT
	.align		4
        /*005c*/ 	.byte	0x03, 0x1b
        /*005e*/ 	.short	0x00ff


	//----- nvinfo : EIATTR_NUM_BARRIERS
	.align		4
        /*0060*/ 	.byte	0x02, 0x4c
        /*0062*/ 	.byte	0x01
	.zero		1


	//----- nvinfo : EIATTR_MERCURY_ISA_VERSION
	.align		4
        /*0064*/ 	.byte	0x03, 0x5f
        /*0066*/ 	.short	0x0101


	//----- nvinfo : EIATTR_VRC_CTA_INIT_COUNT
	.align		4
        /*0068*/ 	.byte	0x02, 0x4a
	.zero		1
	.zero		1


	//----- nvinfo : EIATTR_EXIT_INSTR_OFFSETS
	.align		4
        /*006c*/ 	.byte	0x04, 0x1c
        /*006e*/ 	.short	(.L_49 - .L_48)


	//   ....[0]....
.L_48:
        /*0070*/ 	.word	0x00000810


	//----- nvinfo : EIATTR_CBANK_PARAM_SIZE
	.align		4
.L_49:
        /*0074*/ 	.byte	0x03, 0x19
        /*0076*/ 	.short	0x0020


	//----- nvinfo : EIATTR_PARAM_CBANK
	.align		4
        /*0078*/ 	.byte	0x04, 0x0a
        /*007a*/ 	.short	(.L_51 - .L_50)
	.align		4
.L_50:
        /*007c*/ 	.word	index@(.nv.constant0._Z6phase2iiPiim)
        /*0080*/ 	.short	0x0380
        /*0082*/ 	.short	0x0020


	//----- nvinfo : EIATTR_SW_WAR
	.align		4
.L_51:
        /*0084*/ 	.byte	0x04, 0x36
        /*0086*/ 	.short	(.L_53 - .L_52)
.L_52:
        /*0088*/ 	.word	0x00000008
.L_53:


//--------------------- .nv.info._Z6phase1iiPiim  --------------------------
	.section	.nv.info._Z6phase1iiPiim,"",@"SHT_CUDA_INFO"
	.sectionflags	@""
	.align	4


	//----- nvinfo : EIATTR_CUDA_API_VERSION
	.align		4
        /*0000*/ 	.byte	0x04, 0x37
        /*0002*/ 	.short	(.L_55 - .L_54)
.L_54:
        /*0004*/ 	.word	0x00000082


	//----- nvinfo : EIATTR_KPARAM_INFO
	.align		4
.L_55:
        /*0008*/ 	.byte	0x04, 0x17
        /*000a*/ 	.short	(.L_57 - .L_56)
.L_56:
        /*000c*/ 	.word	0x00000000
        /*0010*/ 	.short	0x0004
        /*0012*/ 	.short	0x0018
        /*0014*/ 	.byte	0x00, 0xf0, 0x21, 0x00


	//----- nvinfo : EIATTR_KPARAM_INFO
	.align		4
.L_57:
        /*0018*/ 	.byte	0x04, 0x17
        /*001a*/ 	.short	(.L_59 - .L_58)
.L_58:
        /*001c*/ 	.word	0x00000000
        /*0020*/ 	.short	0x0003
        /*0022*/ 	.short	0x0010
        /*0024*/ 	.byte	0x00, 0xf0, 0x11, 0x00


	//----- nvinfo : EIATTR_KPARAM_INFO
	.align		4
.L_59:
        /*0028*/ 	.byte	0x04, 0x17
        /*002a*/ 	.short	(.L_61 - .L_60)
.L_60:
        /*002c*/ 	.word	0x00000000
        /*0030*/ 	.short	0x0002
        /*0032*/ 	.short	0x0008
        /*0034*/ 	.byte	0x00, 0xf5, 0x21, 0x00


	//----- nvinfo : EIATTR_KPARAM_INFO
	.align		4
.L_61:
        /*0038*/ 	.byte	0x04, 0x17
        /*003a*/ 	.short	(.L_63 - .L_62)
.L_62:
        /*003c*/ 	.word	0x00000000
        /*0040*/ 	.short	0x0001
        /*0042*/ 	.short	0x0004
        /*0044*/ 	.byte	0x00, 0xf0, 0x11, 0x00


	//----- nvinfo : EIATTR_KPARAM_INFO
	.align		4
.L_63:
        /*0048*/ 	.byte	0x04, 0x17
        /*004a*/ 	.short	(.L_65 - .L_64)
.L_64:
        /*004c*/ 	.word	0x00000000
        /*0050*/ 	.short	0x0000
        /*0052*/ 	.short	0x0000
        /*0054*/ 	.byte	0x00, 0xf0, 0x11, 0x00


	//----- nvinfo : EIATTR_SPARSE_MMA_MASK
	.align		4
.L_65:
        /*0058*/ 	.byte	0x03, 0x50
        /*005a*/ 	.short	0x0000


	//----- nvinfo : EIATTR_MAXREG_COUNT
	.align		4
        /*005c*/ 	.byte	0x03, 0x1b
        /*005e*/ 	.short	0x00ff


	//----- nvinfo : EIATTR_NUM_BARRIERS
	.align		4
        /*0060*/ 	.byte	0x02, 0x4c
        /*0062*/ 	.byte	0x01
	.zero		1


	//----- nvinfo : EIATTR_MERCURY_ISA_VERSION
	.align		4
        /*0064*/ 	.byte	0x03, 0x5f
        /*0066*/ 	.short	0x0101


	//----- nvinfo : EIATTR_VRC_CTA_INIT_COUNT
	.align		4
        /*0068*/ 	.byte	0x02, 0x4a
	.zero		1
	.zero		1


	//----- nvinfo : EIATTR_EXIT_INSTR_OFFSETS
	.align		4
        /*006c*/ 	.byte	0x04, 0x1c
        /*006e*/ 	.short	(.L_67 - .L_66)


	//   ....[0]....
.L_66:
        /*0070*/ 	.word	0x00000da0


	//----- nvinfo : EIATTR_CBANK_PARAM_SIZE
	.align		4
.L_67:
        /*0074*/ 	.byte	0x03, 0x19
        /*0076*/ 	.short	0x0020


	//----- nvinfo : EIATTR_PARAM_CBANK
	.align		4
        /*0078*/ 	.byte	0x04, 0x0a
        /*007a*/ 	.short	(.L_69 - .L_68)
	.align		4
.L_68:
        /*007c*/ 	.word	index@(.nv.constant0._Z6phase1iiPiim)
        /*0080*/ 	.short	0x0380
        /*0082*/ 	.short	0x0020


	//----- nvinfo : EIATTR_SW_WAR
	.align		4
.L_69:
        /*0084*/ 	.byte	0x04, 0x36
        /*0086*/ 	.short	(.L_71 - .L_70)
.L_70:
        /*0088*/ 	.word	0x00000008
.L_71:


//--------------------- .nv.callgraph             --------------------------
	.section	.nv.callgraph,"",@"SHT_CUDA_CALLGRAPH"
	.align	4
	.sectionentsize	8
	.align		4
        /*0000*/ 	.word	0x00000000
	.align		4
        /*0004*/ 	.word	0xffffffff
	.align		4
        /*0008*/ 	.word	0x00000000
	.align		4
        /*000c*/ 	.word	0xfffffffe
	.align		4
        /*0010*/ 	.word	0x00000000
	.align		4
        /*0014*/ 	.word	0xfffffffd
	.align		4
        /*0018*/ 	.word	0x00000000
	.align		4
        /*001c*/ 	.word	0xfffffffc


//--------------------- .text._Z6phase3iiPiim     --------------------------
	.section	.text._Z6phase3iiPiim,"ax",@progbits
	.align	128
        .global         _Z6phase3iiPiim
        .type           _Z6phase3iiPiim,@function
        .size           _Z6phase3iiPiim,(.L_x_3 - _Z6phase3iiPiim)
        .other          _Z6phase3iiPiim,@"STO_CUDA_ENTRY STV_DEFAULT"
_Z6phase3iiPiim:
.text._Z6phase3iiPiim:
[----:B------:R-:W-:Y:S08]  /*0000*/  LDC R1, c[0x0][0x37c] ;  /* 0x0000df00ff017b82 */ /* 0x000ff00000000800 */
[----:B------:R-:W0:Y:S01]  /*0010*/  S2UR UR4, SR_CTAID.X ;  /* 0x00000000000479c3 */ /* 0x000e220000002500 */
[----:B------:R-:W1:Y:S01]  /*0020*/  S2R R3, SR_TID.Y ;  /* 0x0000000000037919 */ /* 0x000e620000002200 */
[----:B------:R-:W2:Y:S01]  /*0030*/  LDCU.64 UR6, c[0x0][0x398] ;  /* 0x00007300ff0677ac */ /* 0x000ea20008000a00 */
[----:B------:R-:W-:Y:S01]  /*0040*/  IMAD.MOV.U32 R5, RZ, RZ, RZ ;  /* 0x000000ffff057224 */ /* 0x000fe200078e00ff */
[----:B------:R-:W3:Y:S01]  /*0050*/  S2R R7, SR_TID.X ;  /* 0x0000000000077919 */ /* 0x000ee20000002100 */
[----:B------:R-:W4:Y:S03]  /*0060*/  LDCU.64 UR10, c[0x0][0x388] ;  /* 0x00007100ff0a77ac */ /* 0x000f260008000a00 */
[----:B------:R-:W5:Y:S08]  /*0070*/  LDC R8, c[0x0][0x384] ;  /* 0x0000e100ff087b82 */ /* 0x000f700000000800 */
[----:B------:R-:W2:Y:S01]  /*0080*/  S2UR UR5, SR_CTAID.Y ;  /* 0x00000000000579c3 */ /* 0x000ea20000002600 */
[----:B0-----:R-:W-:-:S06]  /*0090*/  UIADD3 UR8, UPT, UPT, UR4, 0x1, URZ ;  /* 0x0000000104087890 */ /* 0x001fcc000fffe0ff */
[----:B------:R-:W-:Y:S01]  /*00a0*/  IMAD.U32 R2, RZ, RZ, UR8 ;  /* 0x00000008ff027e24 */ /* 0x000fe2000f8e00ff */
[C---:B-----5:R-:W-:Y:S01]  /*00b0*/  ISETP.LE.U32.AND P0, PT, R8.reuse, UR4, PT ;  /* 0x0000000408007c0c */ /* 0x060fe2000bf03070 */
[----:B-1----:R-:W-:-:S05]  /*00c0*/  IMAD R13, R8, 0x20, R3 ;  /* 0x00000020080d7824 */ /* 0x002fca00078e0203 */
[----:B------:R-:W-:Y:S02]  /*00d0*/  SHF.R.S32.HI R0, RZ, 0x1f, R13 ;  /* 0x0000001fff007819 */ /* 0x000fe4000001140d */
[C---:B--2---:R-:W-:Y:S01]  /*00e0*/  ISETP.LE.U32.AND P1, PT, R8.reuse, UR5, PT ;  /* 0x0000000508007c0c */ /* 0x044fe2000bf23070 */
[----:B------:R-:W-:Y:S01]  /*00f0*/  UIADD3 UR9, UPT, UPT, UR5, 0x1, URZ ;  /* 0x0000000105097890 */ /* 0x000fe2000fffe0ff */
[----:B---3--:R-:W-:-:S03]  /*0100*/  IMAD R8, R8, 0x20, R7 ;  /* 0x0000002008087824 */ /* 0x008fc600078e0207 */
[----:B------:R-:W-:Y:S02]  /*0110*/  @!P0 IMAD R2, RZ, RZ, UR4 ;  /* 0x00000004ff028e24 */ /* 0x000fe4000f8e02ff */
[----:B------:R-:W-:Y:S01]  /*0120*/  IMAD.U32 R4, RZ, RZ, UR9 ;  /* 0x00000009ff047e24 */ /* 0x000fe2000f8e00ff */
[----:B------:R-:W-:Y:S01]  /*0130*/  SHF.R.S32.HI R9, RZ, 0x1f, R8 ;  /* 0x0000001fff097819 */ /* 0x000fe20000011408 */
[----:B------:R-:W-:Y:S02]  /*0140*/  IMAD R17, R2, 0x20, R3 ;  /* 0x0000002002117824 */ /* 0x000fe400078e0203 */
[----:B------:R-:W-:Y:S01]  /*0150*/  IMAD R2, R0, UR6, RZ ;  /* 0x0000000600027c24 */ /* 0x000fe2000f8e02ff */
[----:B------:R-:W0:Y:S01]  /*0160*/  LDCU.64 UR8, c[0x0][0x358] ;  /* 0x00006b00ff0877ac */ /* 0x000e220008000a00 */
[----:B------:R-:W-:Y:S01]  /*0170*/  @!P1 IMAD R4, RZ, RZ, UR5 ;  /* 0x00000005ff049e24 */ /* 0x000fe2000f8e02ff */
[----:B------:R-:W-:Y:S01]  /*0180*/  SHF.R.S32.HI R0, RZ, 0x1f, R17 ;  /* 0x0000001fff007819 */ /* 0x000fe20000011411 */
[----:B------:R-:W-:-:S02]  /*0190*/  IMAD R11, R13, UR7, R2 ;  /* 0x000000070d0b7c24 */ /* 0x000fc4000f8e0202 */
[----:B------:R-:W-:Y:S02]  /*01a0*/  IMAD R4, R4, 0x20, R7 ;  /* 0x0000002004047824 */ /* 0x000fe400078e0207 */
[----:B------:R-:W-:Y:S02]  /*01b0*/  IMAD R0, R0, UR6, RZ ;  /* 0x0000000600007c24 */ /* 0x000fe4000f8e02ff */
[----:B------:R-:W-:-:S04]  /*01c0*/  IMAD.WIDE.U32 R12, R13, UR6, R4 ;  /* 0x000000060d0c7c25 */ /* 0x000fc8000f8e0004 */
[----:B------:R-:W-:Y:S01]  /*01d0*/  IMAD.WIDE.U32 R8, R17, UR6, R8 ;  /* 0x0000000611087c25 */ /* 0x000fe2000f8e0008 */
[----:B----4-:R-:W-:-:S03]  /*01e0*/  LEA R14, P1, R12, UR10, 0x2 ;  /* 0x0000000a0c0e7c11 */ /* 0x010fc6000f8210ff */
[----:B------:R-:W-:Y:S01]  /*01f0*/  IMAD R19, R17, UR7, R0 ;  /* 0x0000000711137c24 */ /* 0x000fe2000f8e0200 */
[----:B------:R-:W-:Y:S01]  /*0200*/  LEA R10, P0, R8, UR10, 0x2 ;  /* 0x0000000a080a7c11 */ /* 0x000fe2000f8010ff */
[----:B------:R-:W-:Y:S02]  /*0210*/  IMAD.IADD R11, R13, 0x1, R11 ;  /* 0x000000010d0b7824 */ /* 0x000fe400078e020b */
[----:B------:R-:W-:-:S03]  /*0220*/  IMAD.IADD R9, R19, 0x1, R9 ;  /* 0x0000000113097824 */ /* 0x000fc600078e0209 */
[----:B------:R-:W-:Y:S02]  /*0230*/  LEA.HI.X R15, R12, UR11, R11, 0x2, P1 ;  /* 0x0000000b0c0f7c11 */ /* 0x000fe400088f140b */
[----:B------:R-:W-:-:S03]  /*0240*/  LEA.HI.X R11, R8, UR11, R9, 0x2, P0 ;  /* 0x0000000b080b7c11 */ /* 0x000fc600080f1409 */
[----:B0-----:R-:W2:Y:S04]  /*0250*/  LDG.E R8, desc[UR8][R14.64] ;  /* 0x000000080e087981 */ /* 0x001ea8000c1e1900 */
[----:B------:R0:W3:Y:S01]  /*0260*/  LDG.E R10, desc[UR8][R10.64] ;  /* 0x000000080a0a7981 */ /* 0x0000e2000c1e1900 */
[----:B------:R-:W-:-:S04]  /*0270*/  IMAD.WIDE.U32 R4, R17, UR6, R4 ;  /* 0x0000000611047c25 */ /* 0x000fc8000f8e0004 */
[----:B------:R-:W-:Y:S01]  /*0280*/  IMAD.IADD R5, R5, 0x1, R19 ;  /* 0x0000000105057824 */ /* 0x000fe200078e0213 */
[----:B------:R-:W-:-:S04]  /*0290*/  LEA R28, P0, R4, UR10, 0x2 ;  /* 0x0000000a041c7c11 */ /* 0x000fc8000f8010ff */
[----:B------:R-:W-:-:S05]  /*02a0*/  LEA.HI.X R29, R4, UR11, R5, 0x2, P0 ;  /* 0x0000000b041d7c11 */ /* 0x000fca00080f1405 */
[----:B------:R-:W4:Y:S01]  /*02b0*/  LDG.E R9, desc[UR8][R28.64] ;  /* 0x000000081c097981 */ /* 0x000f22000c1e1900 */
[----:B------:R-:W1:Y:S01]  /*02c0*/  S2UR UR6, SR_CgaCtaId ;  /* 0x00000000000679c3 */ /* 0x000e620000008800 */
[----:B------:R-:W-:Y:S02]  /*02d0*/  UMOV UR4, 0x400 ;  /* 0x0000040000047882 */ /* 0x000fe40000000000 */
[----:B------:R-:W-:Y:S02]  /*02e0*/  UIADD3 UR5, UPT, UPT, UR4, 0x1000, URZ ;  /* 0x0000100004057890 */ /* 0x000fe4000fffe0ff */
[----:B-1----:R-:W-:Y:S02]  /*02f0*/  ULEA UR4, UR6, UR4, 0x18 ;  /* 0x0000000406047291 */ /* 0x002fe4000f8ec0ff */
[----:B------:R-:W-:-:S04]  /*0300*/  ULEA UR5, UR6, UR5, 0x18 ;  /* 0x0000000506057291 */ /* 0x000fc8000f8ec0ff */
[----:B------:R-:W-:Y:S02]  /*0310*/  LEA R2, R3, UR4, 0x7 ;  /* 0x0000000403027c11 */ /* 0x000fe4000f8e38ff */
[----:B------:R-:W-:-:S03]  /*0320*/  LEA R0, R7, UR5, 0x2 ;  /* 0x0000000507007c11 */ /* 0x000fc6000f8e10ff */
[----:B0-----:R-:W-:Y:S02]  /*0330*/  IMAD R11, R7, 0x4, R2 ;  /* 0x00000004070b7824 */ /* 0x001fe400078e0202 */
[----:B------:R-:W-:-:S03]  /*0340*/  IMAD R3, R3, 0x80, R0 ;  /* 0x0000008003037824 */ /* 0x000fc600078e0200 */
[----:B---3--:R-:W-:Y:S04]  /*0350*/  STS [R11], R10 ;  /* 0x0000000a0b007388 */ /* 0x008fe80000000800 */
[----:B--2---:R-:W-:Y:S01]  /*0360*/  STS [R3], R8 ;  /* 0x0000000803007388 */ /* 0x004fe20000000800 */
[----:B------:R-:W-:Y:S06]  /*0370*/  BAR.SYNC.DEFER_BLOCKING 0x0 ;  /* 0x0000000000007b1d */ /* 0x000fec0000010000 */
[----:B------:R-:W-:Y:S04]  /*0380*/  LDS R18, [R0] ;  /* 0x0000000000127984 */ /* 0x000fe80000000800 */
[----:B------:R-:W4:Y:S04]  /*0390*/  LDS.128 R4, [R2] ;  /* 0x0000000002047984 */ /* 0x000f280000000c00 */
[----:B------:R-:W0:Y:S04]  /*03a0*/  LDS R19, [R0+0x80] ;  /* 0x0000800000137984 */ /* 0x000e280000000800 */
[----:B------:R-:W1:Y:S04]  /*03b0*/  LDS R17, [R0+0x100] ;  /* 0x0001000000117984 */ /* 0x000e680000000800 */
[----:B------:R-:W2:Y:S04]  /*03c0*/  LDS R16, [R0+0x180] ;  /* 0x0001800000107984 */ /* 0x000ea80000000800 */
[----:B------:R-:W-:Y:S04]  /*03d0*/  LDS R27, [R0+0x200] ;  /* 0x00020000001b7984 */ /* 0x000fe80000000800 */
[----:B------:R-:W3:Y:S04]  /*03e0*/  LDS.128 R12, [R2+0x10] ;  /* 0x00001000020c7984 */ /* 0x000ee80000000c00 */
[----:B------:R-:W5:Y:S04]  /*03f0*/  LDS R22, [R0+0x280] ;  /* 0x0002800000167984 */ /* 0x000f680000000800 */
[----:B------:R-:W5:Y:S04]  /*0400*/  LDS R25, [R0+0x300] ;  /* 0x0003000000197984 */ /* 0x000f680000000800 */
[----:B------:R-:W5:Y:S04]  /*0410*/  LDS R24, [R0+0x380] ;  /* 0x0003800000187984 */ /* 0x000f680000000800 */
[----:B------:R-:W-:Y:S01]  /*0420*/  LDS R3, [R0+0x400] ;  /* 0x0004000000037984 */ /* 0x000fe20000000800 */
[----:B----4-:R-:W-:-:S03]  /*0430*/  VIADDMNMX R18, R18, R4, R9, PT ;  /* 0x0000000412127246 */ /* 0x010fc60003800109 */
[----:B------:R-:W-:Y:S04]  /*0440*/  LDS R21, [R0+0x500] ;  /* 0x0005000000157984 */ /* 0x000fe80000000800 */
[----:B------:R-:W4:Y:S01]  /*0450*/  LDS.128 R8, [R2+0x20] ;  /* 0x0000200002087984 */ /* 0x000f220000000c00 */
[----:B0-----:R-:W-:-:S03]  /*0460*/  VIADDMNMX R5, R19, R5, R18, PT ;  /* 0x0000000513057246 */ /* 0x001fc60003800112 */
[----:B------:R-:W0:Y:S01]  /*0470*/  LDS R4, [R0+0x480] ;  /* 0x0004800000047984 */ /* 0x000e220000000800 */
[----:B-1----:R-:W-:-:S03]  /*0480*/  VIADDMNMX R5, R17, R6, R5, PT ;  /* 0x0000000611057246 */ /* 0x002fc60003800105 */
[----:B------:R-:W1:Y:S01]  /*0490*/  LDS R20, [R0+0x580] ;  /* 0x0005800000147984 */ /* 0x000e620000000800 */
[----:B--2---:R-:W-:-:S03]  /*04a0*/  VIADDMNMX R5, R16, R7, R5, PT ;  /* 0x0000000710057246 */ /* 0x004fc60003800105 */
[----:B------:R-:W-:Y:S04]  /*04b0*/  LDS R23, [R0+0x600] ;  /* 0x0006000000177984 */ /* 0x000fe80000000800 */
[----:B------:R-:W2:Y:S01]  /*04c0*/  LDS.128 R16, [R2+0x30] ;  /* 0x0000300002107984 */ /* 0x000ea20000000c00 */
[----:B---3--:R-:W-:-:S03]  /*04d0*/  VIADDMNMX R5, R27, R12, R5, PT ;  /* 0x0000000c1b057246 */ /* 0x008fc60003800105 */
[----:B------:R-:W3:Y:S01]  /*04e0*/  LDS R6, [R0+0x680] ;  /* 0x0006800000067984 */ /* 0x000ee20000000800 */
[----:B-----5:R-:W-:-:S03]  /*04f0*/  VIADDMNMX R13, R22, R13, R5, PT ;  /* 0x0000000d160d7246 */ /* 0x020fc60003800105 */
[----:B------:R-:W5:Y:S01]  /*0500*/  LDS R5, [R0+0x700] ;  /* 0x0007000000057984 */ /* 0x000f620000000800 */
[----:B------:R-:W-:-:S03]  /*0510*/  VIADDMNMX R13, R25, R14, R13, PT ;  /* 0x0000000e190d7246 */ /* 0x000fc6000380010d */
[----:B------:R-:W5:Y:S01]  /*0520*/  LDS R22, [R0+0x780] ;  /* 0x0007800000167984 */ /* 0x000f620000000800 */
[----:B------:R-:W-:-:S03]  /*0530*/  VIADDMNMX R24, R24, R15, R13, PT ;  /* 0x0000000f18187246 */ /* 0x000fc6000380010d */
[----:B------:R-:W-:Y:S04]  /*0540*/  LDS R7, [R0+0x800] ;  /* 0x0008000000077984 */ /* 0x000fe80000000800 */
[----:B------:R-:W5:Y:S01]  /*0550*/  LDS.128 R12, [R2+0x40] ;  /* 0x00004000020c7984 */ /* 0x000f620000000c00 */
[----:B----4-:R-:W-:-:S03]  /*0560*/  VIADDMNMX R3, R3, R8, R24, PT ;  /* 0x0000000803037246 */ /* 0x010fc60003800118 */
[----:B------:R-:W-:Y:S04]  /*0570*/  LDS R26, [R0+0x980] ;  /* 0x00098000001a7984 */ /* 0x000fe80000000800 */
[----:B------:R-:W4:Y:S01]  /*0580*/  LDS R24, [R0+0x880] ;  /* 0x0008800000187984 */ /* 0x000f220000000800 */
[----:B0-----:R-:W-:-:S03]  /*0590*/  VIADDMNMX R4, R4, R9, R3, PT ;  /* 0x0000000904047246 */ /* 0x001fc60003800103 */
[----:B------:R-:W0:Y:S01]  /*05a0*/  LDS R3, [R0+0x900] ;  /* 0x0009000000037984 */ /* 0x000e220000000800 */
[----:B------:R-:W-:-:S03]  /*05b0*/  VIADDMNMX R4, R21, R10, R4, PT ;  /* 0x0000000a15047246 */ /* 0x000fc60003800104 */
[----:B------:R-:W-:Y:S01]  /*05c0*/  LDS R21, [R0+0xa00] ;  /* 0x000a000000157984 */ /* 0x000fe20000000800 */
[----:B-1----:R-:W-:-:S03]  /*05d0*/  VIADDMNMX R4, R20, R11, R4, PT ;  /* 0x0000000b14047246 */ /* 0x002fc60003800104 */
[----:B------:R-:W1:Y:S01]  /*05e0*/  LDS.128 R8, [R2+0x50] ;  /* 0x0000500002087984 */ /* 0x000e620000000c00 */
[----:B--2---:R-:W-:-:S03]  /*05f0*/  VIADDMNMX R4, R23, R16, R4, PT ;  /* 0x0000001017047246 */ /* 0x004fc60003800104 */
[----:B------:R-:W2:Y:S01]  /*0600*/  LDS R16, [R0+0xa80] ;  /* 0x000a800000107984 */ /* 0x000ea20000000800 */
[----:B---3--:R-:W-:-:S03]  /*0610*/  VIADDMNMX R4, R6, R17, R4, PT ;  /* 0x0000001106047246 */ /* 0x008fc60003800104 */
[----:B------:R-:W3:Y:S01]  /*0620*/  LDS R17, [R0+0xb00] ;  /* 0x000b000000117984 */ /* 0x000ee20000000800 */
[----:B-----5:R-:W-:-:S03]  /*0630*/  VIADDMNMX R4, R5, R18, R4, PT ;  /* 0x0000001205047246 */ /* 0x020fc60003800104 */
[----:B------:R-:W5:Y:S01]  /*0640*/  LDS R18, [R0+0xb80] ;  /* 0x000b800000127984 */ /* 0x000f620000000800 */
[----:B------:R-:W-:-:S03]  /*0650*/  VIADDMNMX R4, R22, R19, R4, PT ;  /* 0x0000001316047246 */ /* 0x000fc60003800104 */
[----:B------:R-:W-:Y:S01]  /*0660*/  LDS R19, [R0+0xc00] ;  /* 0x000c000000137984 */ /* 0x000fe20000000800 */
[----:B------:R-:W-:-:S03]  /*0670*/  VIADDMNMX R12, R7, R12, R4, PT ;  /* 0x0000000c070c7246 */ /* 0x000fc60003800104 */
[----:B------:R-:W-:Y:S04]  /*0680*/  LDS R20, [R0+0xc80] ;  /* 0x000c800000147984 */ /* 0x000fe80000000800 */
[----:B------:R-:W5:Y:S01]  /*0690*/  LDS.128 R4, [R2+0x60] ;  /* 0x0000600002047984 */ /* 0x000f620000000c00 */
[----:B----4-:R-:W-:-:S03]  /*06a0*/  VIADDMNMX R12, R24, R13, R12, PT ;  /* 0x0000000d180c7246 */ /* 0x010fc6000380010c */
[----:B------:R-:W4:Y:S01]  /*06b0*/  LDS R23, [R0+0xd00] ;  /* 0x000d000000177984 */ /* 0x000f220000000800 */
[----:B0-----:R-:W-:-:S03]  /*06c0*/  VIADDMNMX R3, R3, R14, R12, PT ;  /* 0x0000000e03037246 */ /* 0x001fc6000380010c */
[----:B------:R-:W0:Y:S01]  /*06d0*/  LDS R22, [R0+0xd80] ;  /* 0x000d800000167984 */ /* 0x000e220000000800 */
[----:B------:R-:W-:-:S03]  /*06e0*/  VIADDMNMX R26, R26, R15, R3, PT ;  /* 0x0000000f1a1a7246 */ /* 0x000fc60003800103 */
[----:B------:R-:W-:Y:S04]  /*06f0*/  LDS R24, [R0+0xe80] ;  /* 0x000e800000187984 */ /* 0x000fe80000000800 */
[----:B------:R-:W-:Y:S04]  /*0700*/  LDS R3, [R0+0xe00] ;  /* 0x000e000000037984 */ /* 0x000fe80000000800 */
[----:B------:R-:W0:Y:S01]  /*0710*/  LDS.128 R12, [R2+0x70] ;  /* 0x00007000020c7984 */ /* 0x000e220000000c00 */
[----:B-1----:R-:W-:-:S03]  /*0720*/  VIADDMNMX R8, R21, R8, R26, PT ;  /* 0x0000000815087246 */ /* 0x002fc6000380011a */
[----:B------:R-:W1:Y:S01]  /*0730*/  LDS R21, [R0+0xf00] ;  /* 0x000f000000157984 */ /* 0x000e620000000800 */
[----:B--2---:R-:W-:-:S03]  /*0740*/  VIADDMNMX R9, R16, R9, R8, PT ;  /* 0x0000000910097246 */ /* 0x004fc60003800108 */
[----:B------:R-:W2:Y:S01]  /*0750*/  LDS R8, [R0+0xf80] ;  /* 0x000f800000087984 */ /* 0x000ea20000000800 */
[----:B---3--:R-:W-:-:S04]  /*0760*/  VIADDMNMX R9, R17, R10, R9, PT ;  /* 0x0000000a11097246 */ /* 0x008fc80003800109 */
[----:B-----5:R-:W-:-:S04]  /*0770*/  VIADDMNMX R9, R18, R11, R9, PT ;  /* 0x0000000b12097246 */ /* 0x020fc80003800109 */
[----:B------:R-:W-:-:S04]  /*0780*/  VIADDMNMX R4, R19, R4, R9, PT ;  /* 0x0000000413047246 */ /* 0x000fc80003800109 */
[----:B------:R-:W-:-:S04]  /*0790*/  VIADDMNMX R4, R20, R5, R4, PT ;  /* 0x0000000514047246 */ /* 0x000fc80003800104 */
[----:B----4-:R-:W-:-:S04]  /*07a0*/  VIADDMNMX R4, R23, R6, R4, PT ;  /* 0x0000000617047246 */ /* 0x010fc80003800104 */
[----:B0-----:R-:W-:-:S04]  /*07b0*/  VIADDMNMX R4, R22, R7, R4, PT ;  /* 0x0000000716047246 */ /* 0x001fc80003800104 */
[----:B------:R-:W-:-:S04]  /*07c0*/  VIADDMNMX R3, R3, R12, R4, PT ;  /* 0x0000000c03037246 */ /* 0x000fc80003800104 */
[----:B------:R-:W-:-:S04]  /*07d0*/  VIADDMNMX R3, R24, R13, R3, PT ;  /* 0x0000000d18037246 */ /* 0x000fc80003800103 */
[----:B-1----:R-:W-:-:S04]  /*07e0*/  VIADDMNMX R3, R21, R14, R3, PT ;  /* 0x0000000e15037246 */ /* 0x002fc80003800103 */
[----:B--2---:R-:W-:-:S05]  /*07f0*/  VIADDMNMX R3, R8, R15, R3, PT ;  /* 0x0000000f08037246 */ /* 0x004fca0003800103 */
[----:B------:R-:W-:Y:S01]  /*0800*/  STG.E desc[UR8][R28.64], R3 ;  /* 0x000000031c007986 */ /* 0x000fe2000c101908 */
[----:B------:R-:W-:Y:S05]  /*0810*/  EXIT ;  /* 0x000000000000794d */ /* 0x000fea0003800000 */
.L_x_0:
[----:B------:R-:W-:-:S00]  /*0820*/  BRA `(.L_x_0) ;  /* 0xfffffffc00fc7947 */ /* 0x000fc0000383ffff */
[----:B------:R-:W-:-:S00]  /*0830*/  NOP ;  /* 0x0000000000007918 */ /* 0x000fc00000000000 */
        /* <DEDUP_REMOVED lines=12> */
.L_x_3:


//--------------------- .text._Z6phase2iiPiim     --------------------------
	.section	.text._Z6phase2iiPiim,"ax",@progbits
	.align	128
        .global         _Z6phase2iiPiim
        .type           _Z6phase2iiPiim,@function
        .size           _Z6phase2iiPiim,(.L_x_4 - _Z6phase2iiPiim)
        .other          _Z6phase2iiPiim,@"STO_CUDA_ENTRY STV_DEFAULT"
_Z6phase2iiPiim:
.text._Z6phase2iiPiim:
[----:B------:R-:W-:Y:S01]  /*0000*/  LDC R1, c[0x0][0x37c] ;  /* 0x0000df00ff017b82 */ /* 0x000fe20000000800 */
[----:B------:R-:W0:Y:S07]  /*0010*/  S2R R0, SR_CTAID.Y ;  /* 0x0000000000007919 */ /* 0x000e2e0000002600 */
[----:B------:R-:W0:Y:S01]  /*0020*/  LDC R8, c[0x0][0x384] ;  /* 0x0000e100ff087b82 */ /* 0x000e220000000800 */
[----:B------:R-:W1:Y:S01]  /*0030*/  LDCU.64 UR6, c[0x0][0x398] ;  /* 0x00007300ff0677ac */ /* 0x000e620008000a00 */
[----:B------:R-:W2:Y:S01]  /*0040*/  S2R R3, SR_TID.Y ;  /* 0x0000000000037919 */ /* 0x000ea20000002200 */
[----:B------:R-:W3:Y:S01]  /*0050*/  LDCU.64 UR10, c[0x0][0x388] ;  /* 0x00007100ff0a77ac */ /* 0x000ee20008000a00 */
[----:B------:R-:W4:Y:S04]  /*0060*/  S2R R5, SR_TID.X ;  /* 0x0000000000057919 */ /* 0x000f280000002100 */
[----:B------:R-:W5:Y:S01]  /*0070*/  S2UR UR4, SR_CTAID.X ;  /* 0x00000000000479c3 */ /* 0x000f620000002500 */
[----:B------:R-:W3:Y:S01]  /*0080*/  LDCU.64 UR8, c[0x0][0x358] ;  /* 0x00006b00ff0877ac */ /* 0x000ee20008000a00 */
[C---:B0-----:R-:W-:Y:S01]  /*0090*/  ISETP.GE.U32.AND P0, PT, R0.reuse, R8, PT ;  /* 0x000000080000720c */ /* 0x041fe20003f06070 */
[----:B------:R-:W-:Y:S01]  /*00a0*/  VIADD R7, R0, 0x1 ;  /* 0x0000000100077836 */ /* 0x000fe20000000000 */
[----:B-----5:R-:W-:Y:S01]  /*00b0*/  ISETP.NE.AND P1, PT, RZ, UR4, PT ;  /* 0x00000004ff007c0c */ /* 0x020fe2000bf25270 */
[----:B--2---:R-:W-:-:S03]  /*00c0*/  IMAD R13, R8, 0x20, R3 ;  /* 0x00000020080d7824 */ /* 0x004fc600078e0203 */
[----:B------:R-:W-:Y:S02]  /*00d0*/  SEL R2, R8, RZ, !P1 ;  /* 0x000000ff08027207 */ /* 0x000fe40004800000 */
[----:B------:R-:W-:-:S05]  /*00e0*/  SHF.R.S32.HI R4, RZ, 0x1f, R13 ;  /* 0x0000001fff047819 */ /* 0x000fca000001140d */
[----:B------:R-:W-:Y:S02]  /*00f0*/  @!P0 IMAD.MOV R7, RZ, RZ, R0 ;  /* 0x000000ffff078224 */ /* 0x000fe400078e0200 */
[----:B-1----:R-:W-:Y:S02]  /*0100*/  IMAD R4, R4, UR6, RZ ;  /* 0x0000000604047c24 */ /* 0x002fe4000f8e02ff */
[C---:B------:R-:W-:Y:S01]  /*0110*/  IMAD R2, R7.reuse, UR4, R2 ;  /* 0x0000000407027c24 */ /* 0x040fe2000f8e0202 */
[----:B------:R-:W-:Y:S01]  /*0120*/  SEL R0, R7, RZ, !P1 ;  /* 0x000000ff07007207 */ /* 0x000fe20004800000 */
[----:B------:R-:W-:Y:S02]  /*0130*/  IMAD R11, R13, UR7, R4 ;  /* 0x000000070d0b7c24 */ /* 0x000fe4000f8e0204 */
[----:B----4-:R-:W-:Y:S02]  /*0140*/  IMAD R6, R2, 0x20, R5 ;  /* 0x0000002002067824 */ /* 0x010fe400078e0205 */
[----:B------:R-:W-:-:S02]  /*0150*/  IMAD R0, R8, UR4, R0 ;  /* 0x0000000408007c24 */ /* 0x000fc4000f8e0200 */
[----:B------:R-:W-:Y:S01]  /*0160*/  IMAD R8, R8, 0x20, R5 ;  /* 0x0000002008087824 */ /* 0x000fe200078e0205 */
[----:B------:R-:W-:Y:S01]  /*0170*/  SHF.R.S32.HI R7, RZ, 0x1f, R6 ;  /* 0x0000001fff077819 */ /* 0x000fe20000011406 */
[----:B------:R-:W-:-:S03]  /*0180*/  IMAD R17, R0, 0x20, R3 ;  /* 0x0000002000117824 */ /* 0x000fc600078e0203 */
[----:B------:R-:W-:Y:S01]  /*0190*/  SHF.R.S32.HI R9, RZ, 0x1f, R8 ;  /* 0x0000001fff097819 */ /* 0x000fe20000011408 */
[----:B------:R-:W-:Y:S01]  /*01a0*/  IMAD.WIDE.U32 R12, R13, UR6, R6 ;  /* 0x000000060d0c7c25 */ /* 0x000fe2000f8e0006 */
[----:B------:R-:W-:-:S03]  /*01b0*/  SHF.R.S32.HI R0, RZ, 0x1f, R17 ;  /* 0x0000001fff007819 */ /* 0x000fc60000011411 */
[----:B------:R-:W-:Y:S01]  /*01c0*/  IMAD.WIDE.U32 R8, R17, UR6, R8 ;  /* 0x0000000611087c25 */ /* 0x000fe2000f8e0008 */
[----:B---3--:R-:W-:-:S03]  /*01d0*/  LEA R14, P1, R12, UR10, 0x2 ;  /* 0x0000000a0c0e7c11 */ /* 0x008fc6000f8210ff */
[----:B------:R-:W-:Y:S01]  /*01e0*/  IMAD R0, R0, UR6, RZ ;  /* 0x0000000600007c24 */ /* 0x000fe2000f8e02ff */
[----:B------:R-:W-:Y:S01]  /*01f0*/  LEA R10, P0, R8, UR10, 0x2 ;  /* 0x0000000a080a7c11 */ /* 0x000fe2000f8010ff */
[----:B------:R-:W-:Y:S02]  /*0200*/  IMAD.IADD R11, R13, 0x1, R11 ;  /* 0x000000010d0b7824 */ /* 0x000fe400078e020b */
[----:B------:R-:W-:-:S03]  /*0210*/  IMAD R19, R17, UR7, R0 ;  /* 0x0000000711137c24 */ /* 0x000fc6000f8e0200 */
[----:B------:R-:W-:Y:S01]  /*0220*/  LEA.HI.X R15, R12, UR11, R11, 0x2, P1 ;  /* 0x0000000b0c0f7c11 */ /* 0x000fe200088f140b */
[----:B------:R-:W-:-:S05]  /*0230*/  IMAD.IADD R9, R19, 0x1, R9 ;  /* 0x0000000113097824 */ /* 0x000fca00078e0209 */
[----:B------:R-:W-:Y:S02]  /*0240*/  LEA.HI.X R11, R8, UR11, R9, 0x2, P0 ;  /* 0x0000000b080b7c11 */ /* 0x000fe400080f1409 */
[----:B------:R-:W2:Y:S04]  /*0250*/  LDG.E R8, desc[UR8][R14.64] ;  /* 0x000000080e087981 */ /* 0x000ea8000c1e1900 */
        /* <DEDUP_REMOVED lines=92> */
.L_x_1:
        /* <DEDUP_REMOVED lines=14> */
.L_x_4:


//--------------------- .text._Z6phase1iiPiim     --------------------------
	.section	.text._Z6phase1iiPiim,"ax",@progbits
	.align	128
        .global         _Z6phase1iiPiim
        .type           _Z6phase1iiPiim,@function
        .size           _Z6phase1iiPiim,(.L_x_5 - _Z6phase1iiPiim)
        .other          _Z6phase1iiPiim,@"STO_CUDA_ENTRY STV_DEFAULT"
_Z6phase1iiPiim:
.text._Z6phase1iiPiim:
[----:B------:R-:W-:Y:S01]  /*0000*/  LDC R1, c[0x0][0x37c] ;  /* 0x0000df00ff017b82 */ /* 0x000fe20000000800 */
[----:B------:R-:W0:Y:S07]  /*0010*/  S2R R0, SR_TID.Y ;  /* 0x0000000000007919 */ /* 0x000e2e0000002200 */
[----:B------:R-:W0:Y:S01]  /*0020*/  LDC R5, c[0x0][0x384] ;  /* 0x0000e100ff057b82 */ /* 0x000e220000000800 */
[----:B------:R-:W1:Y:S01]  /*0030*/  LDCU.64 UR4, c[0x0][0x398] ;  /* 0x00007300ff0477ac */ /* 0x000e620008000a00 */
[----:B------:R-:W2:Y:S01]  /*0040*/  S2R R6, SR_TID.X ;  /* 0x0000000000067919 */ /* 0x000ea20000002100 */
[----:B------:R-:W3:Y:S01]  /*0050*/  LDCU.64 UR8, c[0x0][0x388] ;  /* 0x00007100ff0877ac */ /* 0x000ee20008000a00 */
[----:B------:R-:W4:Y:S01]  /*0060*/  LDCU.64 UR6, c[0x0][0x358] ;  /* 0x00006b00ff0677ac */ /* 0x000f220008000a00 */
[----:B0-----:R-:W-:-:S02]  /*0070*/  IMAD R3, R5, 0x20, R0 ;  /* 0x0000002005037824 */ /* 0x001fc400078e0200 */
[----:B--2---:R-:W-:-:S03]  /*0080*/  IMAD R4, R5, 0x20, R6 ;  /* 0x0000002005047824 */ /* 0x004fc600078e0206 */
[----:B------:R-:W-:Y:S02]  /*0090*/  SHF.R.S32.HI R2, RZ, 0x1f, R3 ;  /* 0x0000001fff027819 */ /* 0x000fe40000011403 */
[----:B------:R-:W-:-:S03]  /*00a0*/  SHF.R.S32.HI R5, RZ, 0x1f, R4 ;  /* 0x0000001fff057819 */ /* 0x000fc60000011404 */
[----:B-1----:R-:W-:Y:S02]  /*00b0*/  IMAD R2, R2, UR4, RZ ;  /* 0x0000000402027c24 */ /* 0x002fe4000f8e02ff */
[----:B------:R-:W-:-:S04]  /*00c0*/  IMAD.WIDE.U32 R4, R3, UR4, R4 ;  /* 0x0000000403047c25 */ /* 0x000fc8000f8e0004 */
[----:B------:R-:W-:Y:S01]  /*00d0*/  IMAD R3, R3, UR5, R2 ;  /* 0x0000000503037c24 */ /* 0x000fe2000f8e0202 */
[----:B---3--:R-:W-:-:S03]  /*00e0*/  LEA R2, P0, R4, UR8, 0x2 ;  /* 0x0000000804027c11 */ /* 0x008fc6000f8010ff */
[----:B------:R-:W-:-:S05]  /*00f0*/  IMAD.IADD R3, R5, 0x1, R3 ;  /* 0x0000000105037824 */ /* 0x000fca00078e0203 */
[----:B------:R-:W-:-:S05]  /*0100*/  LEA.HI.X R3, R4, UR9, R3, 0x2, P0 ;  /* 0x0000000904037c11 */ /* 0x000fca00080f1403 */
[----:B----4-:R-:W2:Y:S01]  /*0110*/  LDG.E R7, desc[UR6][R2.64] ;  /* 0x0000000602077981 */ /* 0x010ea2000c1e1900 */
[----:B------:R-:W0:Y:S01]  /*0120*/  S2UR UR5, SR_CgaCtaId ;  /* 0x00000000000579c3 */ /* 0x000e220000008800 */
[----:B------:R-:W-:Y:S02]  /*0130*/  UMOV UR4, 0x400 ;  /* 0x0000040000047882 */ /* 0x000fe40000000000 */
[----:B0-----:R-:W-:-:S06]  /*0140*/  ULEA UR4, UR5, UR4, 0x18 ;  /* 0x0000000405047291 */ /* 0x001fcc000f8ec0ff */
[----:B------:R-:W-:Y:S02]  /*0150*/  LEA R5, R0, UR4, 0x7 ;  /* 0x0000000400057c11 */ /* 0x000fe4000f8e38ff */
[----:B------:R-:W-:-:S03]  /*0160*/  LEA R4, R6, UR4, 0x2 ;  /* 0x0000000406047c11 */ /* 0x000fc6000f8e10ff */
[----:B------:R-:W-:-:S05]  /*0170*/  IMAD R0, R6, 0x4, R5 ;  /* 0x0000000406007824 */ /* 0x000fca00078e0205 */
[----:B--2---:R-:W-:Y:S01]  /*0180*/  STS [R0], R7 ;  /* 0x0000000700007388 */ /* 0x004fe20000000800 */
[----:B------:R-:W-:Y:S06]  /*0190*/  BAR.SYNC.DEFER_BLOCKING 0x0 ;  /* 0x0000000000007b1d */ /* 0x000fec0000010000 */
[----:B------:R-:W-:Y:S04]  /*01a0*/  LDS R6, [R0] ;  /* 0x0000000000067984 */ /* 0x000fe80000000800 */
[----:B------:R-:W-:Y:S04]  /*01b0*/  LDS R9, [R5] ;  /* 0x0000000005097984 */ /* 0x000fe80000000800 */
[----:B------:R-:W0:Y:S02]  /*01c0*/  LDS R8, [R4] ;  /* 0x0000000004087984 */ /* 0x000e240000000800 */
[----:B0-----:R-:W-:-:S05]  /*01d0*/  VIADDMNMX R9, R8, R9, R6, PT ;  /* 0x0000000908097246 */ /* 0x001fca0003800106 */
[----:B------:R-:W-:Y:S01]  /*01e0*/  STS [R0], R9 ;  /* 0x0000000900007388 */ /* 0x000fe20000000800 */
[----:B------:R-:W-:Y:S06]  /*01f0*/  BAR.SYNC.DEFER_BLOCKING 0x0 ;  /* 0x0000000000007b1d */ /* 0x000fec0000010000 */
[----:B------:R-:W-:Y:S04]  /*0200*/  LDS R6, [R0] ;  /* 0x0000000000067984 */ /* 0x000fe80000000800 */
[----:B------:R-:W-:Y:S04]  /*0210*/  LDS R11, [R5+0x4] ;  /* 0x00000400050b7984 */ /* 0x000fe80000000800 */
[----:B------:R-:W0:Y:S02]  /*0220*/  LDS R8, [R4+0x80] ;  /* 0x0000800004087984 */ /* 0x000e240000000800 */
        /* <DEDUP_REMOVED lines=177> */
[----:B------:R-:W-:Y:S04]  /*0d40*/  LDS R11, [R5+0x7c] ;  /* 0x00007c00050b7984 */ /* 0x000fe80000000800 */
[----:B------:R-:W-:Y:S04]  /*0d50*/  LDS R8, [R4+0xf80] ;  /* 0x000f800004087984 */ /* 0x000fe80000000800 */
[----:B------:R-:W0:Y:S02]  /*0d60*/  LDS R6, [R0] ;  /* 0x0000000000067984 */ /* 0x000e240000000800 */
[----:B0-----:R-:W-:-:S05]  /*0d70*/  VIADDMNMX R11, R8, R11, R6, PT ;  /* 0x0000000b080b7246 */ /* 0x001fca0003800106 */
[----:B------:R-:W-:Y:S04]  /*0d80*/  STG.E desc[UR6][R2.64], R11 ;  /* 0x0000000b02007986 */ /* 0x000fe8000c101906 */
[----:B------:R-:W-:Y:S01]  /*0d90*/  STS [R0], R11 ;  /* 0x0000000b00007388 */ /* 0x000fe20000000800 */
[----:B------:R-:W-:Y:S05]  /*0da0*/  EXIT ;  /* 0x000000000000794d */ /* 0x000fea0003800000 */
.L_x_2:
        /* <DEDUP_REMOVED lines=13> */
.L_x_5:


//--------------------- .nv.shared._Z6phase3iiPiim --------------------------
	.section	.nv.shared._Z6phase3iiPiim,"aw",@nobits
	.sectionflags	@""
	.align	4
.nv.shared._Z6phase3iiPiim:
	.zero		9216


//--------------------- .nv.shared.reserved.0     --------------------------
	.section	.nv.shared.reserved.0,"aw",@nobits
	.weak		__nv_reservedSMEM_offset_0_alias
	.size		__nv_reservedSMEM_offset_0_alias, 0, 64
	.other		__nv_reservedSMEM_offset_0_alias,@"STO_CUDA_RESERVED_SHARED STV_DEFAULT"
__nv_reservedSMEM_offset_0_alias:
	.zero		0
	.zero		64


//--------------------- .nv.shared._Z6phase2iiPiim --------------------------
	.section	.nv.shared._Z6phase2iiPiim,"aw",@nobits
	.sectionflags	@""
	.align	4
.nv.shared._Z6phase2iiPiim:
	.zero		9216


//--------------------- .nv.shared._Z6phase1iiPiim --------------------------
	.section	.nv.shared._Z6phase1iiPiim,"aw",@nobits
	.sectionflags	@""
	.align	4
.nv.shared._Z6phase1iiPiim:
	.zero		5120


//--------------------- .nv.constant0._Z6phase3iiPiim --------------------------
	.section	.nv.constant0._Z6phase3iiPiim,"a",@progbits
	.sectionflags	@""
	.align	4
.nv.constant0._Z6phase3iiPiim:
	.zero		928


//--------------------- .nv.constant0._Z6phase2iiPiim --------------------------
	.section	.nv.constant0._Z6phase2iiPiim,"a",@progbits
	.sectionflags	@""
	.align	4
.nv.constant0._Z6phase2iiPiim:
	.zero		928


//--------------------- .nv.constant0._Z6phase1iiPiim --------------------------
	.section	.nv.constant0._Z6phase1iiPiim,"a",@progbits
	.sectionflags	@""
	.align	4
.nv.constant0._Z6phase1iiPiim:
	.zero		928


//--------------------- SYMBOLS --------------------------

	.type		.nv.reservedSmem.offset0,@object
	.size		.nv.reservedSmem.offset0,0x4
	.type		.nv.reservedSmem.cap,@object
	.size		.nv.reservedSmem.cap,0x4
